	.version 1.4
	.target sm_12, map_f64_to_f32
	// compiled with /usr/local/cuda-5.0/open64/lib//be
	// nvopencc 4.1 built on 2012-09-21

	//-----------------------------------------------------------
	// Compiling bbsort_kernel.compute_12.cpp3.i (/tmp/ccBI#.1MnQ0q)
	//-----------------------------------------------------------

	//-----------------------------------------------------------
	// Options:
	//-----------------------------------------------------------
	//  Target:ptx, ISA:sm_12, Endian:little, Pointer Size:64
	//  -O3	(Optimization level)
	//  -g0	(Debug level)
	//  -m2	(Report advisories)
	//-----------------------------------------------------------

	.file	1	"<command-line>"
	.file	2	"bbsort_kernel.compute_12.cudafe2.gpu"
	.file	3	"/usr/lib/gcc/x86_64-redhat-linux/4.4.7/include/stddef.h"
	.file	4	"/usr/local/cuda-5.0/include/crt/device_runtime.h"
	.file	5	"/usr/local/cuda-5.0/include/host_defines.h"
	.file	6	"/usr/local/cuda-5.0/include/builtin_types.h"
	.file	7	"/usr/local/cuda-5.0/include/device_types.h"
	.file	8	"/usr/local/cuda-5.0/include/driver_types.h"
	.file	9	"/usr/local/cuda-5.0/include/surface_types.h"
	.file	10	"/usr/local/cuda-5.0/include/texture_types.h"
	.file	11	"/usr/local/cuda-5.0/include/vector_types.h"
	.file	12	"/usr/local/cuda-5.0/include/device_launch_parameters.h"
	.file	13	"/usr/local/cuda-5.0/include/crt/storage_class.h"
	.file	14	"/home/saifmulla/openmm/OpenMM/platforms/cuda/./src/kernels//bbsort_kernel.cu"
	.file	15	"/usr/local/cuda-5.0/include/common_functions.h"
	.file	16	"/usr/local/cuda-5.0/include/math_functions.h"
	.file	17	"/usr/local/cuda-5.0/include/math_constants.h"
	.file	18	"/usr/local/cuda-5.0/include/device_functions.h"
	.file	19	"/usr/local/cuda-5.0/include/sm_11_atomic_functions.h"
	.file	20	"/usr/local/cuda-5.0/include/sm_12_atomic_functions.h"
	.file	21	"/usr/local/cuda-5.0/include/sm_13_double_functions.h"
	.file	22	"/usr/local/cuda-5.0/include/sm_20_atomic_functions.h"
	.file	23	"/usr/local/cuda-5.0/include/sm_35_atomic_functions.h"
	.file	24	"/usr/local/cuda-5.0/include/sm_20_intrinsics.h"
	.file	25	"/usr/local/cuda-5.0/include/sm_30_intrinsics.h"
	.file	26	"/usr/local/cuda-5.0/include/sm_35_intrinsics.h"
	.file	27	"/usr/local/cuda-5.0/include/surface_functions.h"
	.file	28	"/usr/local/cuda-5.0/include/texture_fetch_functions.h"
	.file	29	"/usr/local/cuda-5.0/include/texture_indirect_functions.h"
	.file	30	"/usr/local/cuda-5.0/include/surface_indirect_functions.h"
	.file	31	"/usr/local/cuda-5.0/include/math_functions_dbl_ptx1.h"


	.entry _Z10reduceSumDPfii (
		.param .u64 __cudaparm__Z10reduceSumDPfii_dDiffData,
		.param .s32 __cudaparm__Z10reduceSumDPfii_step,
		.param .s32 __cudaparm__Z10reduceSumDPfii_length)
	{
	.reg .u16 %rh<4>;
	.reg .u32 %r<8>;
	.reg .u64 %rd<9>;
	.reg .f32 %f<5>;
	.reg .pred %p<3>;
	.loc	14	64	0
$LDWbegin__Z10reduceSumDPfii:
	mov.u16 	%rh1, %ctaid.x;
	mov.u16 	%rh2, %ntid.x;
	mul.wide.u16 	%r1, %rh1, %rh2;
	cvt.u32.u16 	%r2, %tid.x;
	add.u32 	%r3, %r2, %r1;
	ld.param.s32 	%r4, [__cudaparm__Z10reduceSumDPfii_step];
	add.s32 	%r5, %r4, %r3;
	ld.param.s32 	%r6, [__cudaparm__Z10reduceSumDPfii_length];
	setp.gt.s32 	%p1, %r6, %r5;
	@%p1 bra 	$Lt_0_1026;
	bra.uni 	$LBB4__Z10reduceSumDPfii;
$Lt_0_1026:
	.loc	14	72	0
	ld.param.u64 	%rd1, [__cudaparm__Z10reduceSumDPfii_dDiffData];
	cvt.s64.s32 	%rd2, %r3;
	mul.wide.s32 	%rd3, %r3, 4;
	add.u64 	%rd4, %rd1, %rd3;
	ld.global.f32 	%f1, [%rd4+0];
	cvt.s64.s32 	%rd5, %r5;
	mul.wide.s32 	%rd6, %r5, 4;
	add.u64 	%rd7, %rd1, %rd6;
	ld.global.f32 	%f2, [%rd7+0];
	add.f32 	%f3, %f1, %f2;
	st.global.f32 	[%rd4+0], %f3;
$LBB4__Z10reduceSumDPfii:
	.loc	14	73	0
	exit;
$LDWend__Z10reduceSumDPfii:
	} // _Z10reduceSumDPfii
	.tex .u64 tBucketSizes;
	.tex .u64 tBucketOffsets;
	.tex .u64 tBucketOfSlices;
	.tex .u64 tSliceOffsetInBucket;



// ===== COMPILED SASS (sm_100) =====

	.target	sm_100

	.elftype	@"ET_EXEC"


//--------------------- .note.nv.tkinfo           --------------------------
	.section	.note.nv.tkinfo,"",@"SHT_NOTE"
	.sectionflags	@"SHF_NOTE_NV_TKINFO"
	.tkinfo
        /*0018*/ 	.word	0x00000002
        /*0030*/ 	.string	""
        /*0030*/ 	.string	"ptxas"
        /*0030*/ 	.string	"Cuda compilation tools, release 13.0, V13.0.88"
        /*0030*/ 	.string	"Build cuda_13.0.r13.0/compiler.36424714_0"
        /*0030*/ 	.string	"-arch sm_100 "



//--------------------- .note.nv.cuinfo           --------------------------
	.section	.note.nv.cuinfo,"",@"SHT_NOTE"
	.sectionflags	@"SHF_NOTE_NV_CUINFO"
        /*0018*/ 	.short	0x0002
        /*001a*/ 	.short	0x000c
        /*001c*/ 	.short	0x0082
	.zero		2


//--------------------- .nv.info                  --------------------------
	.section	.nv.info,"",@"SHT_CUDA_INFO"
	.align	4


	//----- nvinfo : EIATTR_REGCOUNT
	.align		4
        /*0000*/ 	.byte	0x04, 0x2f
        /*0002*/ 	.short	(.L_1 - .L_0)
	.align		4
.L_0:
        /*0004*/ 	.word	index@(_Z10reduceSumDPfii)
        /*0008*/ 	.word	0x0000000a


	//----- nvinfo : EIATTR_FRAME_SIZE
	.align		4
.L_1:
        /*000c*/ 	.byte	0x04, 0x11
        /*000e*/ 	.short	(.L_3 - .L_2)
	.align		4
.L_2:
        /*0010*/ 	.word	index@(_Z10reduceSumDPfii)
        /*0014*/ 	.word	0x00000000


	//----- nvinfo : EIATTR_MIN_STACK_SIZE
	.align		4
.L_3:
        /*0018*/ 	.byte	0x04, 0x12
        /*001a*/ 	.short	(.L_5 - .L_4)
	.align		4
.L_4:
        /*001c*/ 	.word	index@(_Z10reduceSumDPfii)
        /*0020*/ 	.word	0x00000000
.L_5:


//--------------------- .nv.compat                --------------------------
	.section	.nv.compat,"",@"SHT_CUDA_COMPAT_INFO"
	.align	4
        /*0000*/ 	.byte	0x02, 0x09, 0x00, 0x00, 0x02, 0x02, 0x01, 0x00, 0x02, 0x05, 0x05, 0x00, 0x03, 0x07, 0x01, 0x01
        /*0010*/ 	.byte	0x02, 0x03, 0x00, 0x00, 0x02, 0x06, 0x01, 0x00, 0x04, 0x0b, 0x08, 0x00, 0x09, 0x00, 0x00, 0x00
        /*0020*/ 	.byte	0x00, 0x00, 0x00, 0x00


//--------------------- .nv.info._Z10reduceSumDPfii --------------------------
	.section	.nv.info._Z10reduceSumDPfii,"",@"SHT_CUDA_INFO"
	.sectionflags	@""
	.align	4


	//----- nvinfo : EIATTR_CUDA_API_VERSION
	.align		4
        /*0000*/ 	.byte	0x04, 0x37
        /*0002*/ 	.short	(.L_7 - .L_6)
.L_6:
        /*0004*/ 	.word	0x00000082


	//----- nvinfo : EIATTR_KPARAM_INFO
	.align		4
.L_7:
        /*0008*/ 	.byte	0x04, 0x17
        /*000a*/ 	.short	(.L_9 - .L_8)
.L_8:
        /*000c*/ 	.word	0x00000000
        /*0010*/ 	.short	0x0002
        /*0012*/ 	.short	0x000c
        /*0014*/ 	.byte	0x00, 0xf0, 0x11, 0x00


	//----- nvinfo : EIATTR_KPARAM_INFO
	.align		4
.L_9:
        /*0018*/ 	.byte	0x04, 0x17
        /*001a*/ 	.short	(.L_11 - .L_10)
.L_10:
        /*001c*/ 	.word	0x00000000
        /*0020*/ 	.short	0x0001
        /*0022*/ 	.short	0x0008
        /*0024*/ 	.byte	0x00, 0xf0, 0x11, 0x00


	//----- nvinfo : EIATTR_KPARAM_INFO
	.align		4
.L_11:
        /*0028*/ 	.byte	0x04, 0x17
        /*002a*/ 	.short	(.L_13 - .L_12)
.L_12:
        /*002c*/ 	.word	0x00000000
        /*0030*/ 	.short	0x0000
        /*0032*/ 	.short	0x0000
        /*0034*/ 	.byte	0x00, 0xf0, 0x21, 0x00


	//----- nvinfo : EIATTR_SPARSE_MMA_MASK
	.align		4
.L_13:
        /*0038*/ 	.byte	0x03, 0x50
        /*003a*/ 	.short	0x0000


	//----- nvinfo : EIATTR_MAXREG_COUNT
	.align		4
        /*003c*/ 	.byte	0x03, 0x1b
        /*003e*/ 	.short	0x00ff


	//----- nvinfo : EIATTR_MERCURY_ISA_VERSION
	.align		4
        /*0040*/ 	.byte	0x03, 0x5f
        /*0042*/ 	.short	0x0101


	//----- nvinfo : EIATTR_VRC_CTA_INIT_COUNT
	.align		4
        /*0044*/ 	.byte	0x02, 0x4a
	.zero		1
	.zero		1


	//----- nvinfo : EIATTR_EXIT_INSTR_OFFSETS
	.align		4
        /*0048*/ 	.byte	0x04, 0x1c
        /*004a*/ 	.short	(.L_15 - .L_14)


	//   ....[0]....
.L_14:
        /*004c*/ 	.word	0x000000b0


	//   ....[1]....
        /*0050*/ 	.word	0x00000140


	//----- nvinfo : EIATTR_CBANK_PARAM_SIZE
	.align		4
.L_15:
        /*0054*/ 	.byte	0x03, 0x19
        /*0056*/ 	.short	0x0010


	//----- nvinfo : EIATTR_PARAM_CBANK
	.align		4
        /*0058*/ 	.byte	0x04, 0x0a
        /*005a*/ 	.short	(.L_17 - .L_16)
	.align		4
.L_16:
        /*005c*/ 	.word	index@(.nv.constant0._Z10reduceSumDPfii)
        /*0060*/ 	.short	0x0380
        /*0062*/ 	.short	0x0010


	//----- nvinfo : EIATTR_SW_WAR
	.align		4
.L_17:
        /*0064*/ 	.byte	0x04, 0x36
        /*0066*/ 	.short	(.L_19 - .L_18)
.L_18:
        /*0068*/ 	.word	0x00000008
.L_19:


//--------------------- .nv.callgraph             --------------------------
	.section	.nv.callgraph,"",@"SHT_CUDA_CALLGRAPH"
	.align	4
	.sectionentsize	8
	.align		4
        /*0000*/ 	.word	0x00000000
	.align		4
        /*0004*/ 	.word	0xffffffff
	.align		4
        /*0008*/ 	.word	0x00000000
	.align		4
        /*000c*/ 	.word	0xfffffffe
	.align		4
        /*0010*/ 	.word	0x00000000
	.align		4
        /*0014*/ 	.word	0xfffffffd
	.align		4
        /*0018*/ 	.word	0x00000000
	.align		4
        /*001c*/ 	.word	0xfffffffc


//--------------------- .text._Z10reduceSumDPfii  --------------------------
	.section	.text._Z10reduceSumDPfii,"ax",@progbits
	.align	128
.text._Z10reduceSumDPfii:
        .type           _Z10reduceSumDPfii,@function
        .size           _Z10reduceSumDPfii,(.L_x_1 - _Z10reduceSumDPfii)
        .other          _Z10reduceSumDPfii,@"STO_CUDA_ENTRY STV_DEFAULT"
_Z10reduceSumDPfii:
[----:B------:R-:W-:Y:S01]  /*0000*/  LDC R1, c[0x0][0x37c] ;  /* 0x0000df00ff017b82 */ /* 0x000fe20000000800 */
[----:B------:R-:W0:Y:S07]  /*0010*/  S2R R0, SR_TID.X ;  /* 0x0000000000007919 */ /* 0x000e2e0000002100 */
[----:B------:R-:W1:Y:S01]  /*0020*/  S2UR UR4, SR_CTAID.X ;  /* 0x00000000000479c3 */ /* 0x000e620000002500 */
[----:B------:R-:W2:Y:S07]  /*0030*/  LDCU.64 UR6, c[0x0][0x388] ;  /* 0x00007100ff0677ac */ /* 0x000eae0008000a00 */
[----:B------:R-:W3:Y:S01]  /*0040*/  LDC R7, c[0x0][0x360] ;  /* 0x0000d800ff077b82 */ /* 0x000ee20000000800 */
[----:B-1----:R-:W-:Y:S01]  /*0050*/  ULOP3.LUT UR4, UR4, 0xffff, URZ, 0xc0, !UPT ;  /* 0x0000ffff04047892 */ /* 0x002fe2000f8ec0ff */
[----:B0-----:R-:W-:-:S02]  /*0060*/  LOP3.LUT R0, R0, 0xffff, RZ, 0xc0, !PT ;  /* 0x0000ffff00007812 */ /* 0x001fc400078ec0ff */
[----:B---3--:R-:W-:-:S05]  /*0070*/  LOP3.LUT R7, R7, 0xffff, RZ, 0xc0, !PT ;  /* 0x0000ffff07077812 */ /* 0x008fca00078ec0ff */
[----:B------:R-:W-:-:S05]  /*0080*/  IMAD R7, R7, UR4, R0 ;  /* 0x0000000407077c24 */ /* 0x000fca000f8e0200 */
[----:B--2---:R-:W-:-:S04]  /*0090*/  IADD3 R5, PT, PT, R7, UR6, RZ ;  /* 0x0000000607057c10 */ /* 0x004fc8000fffe0ff */
[----:B------:R-:W-:-:S13]  /*00a0*/  ISETP.GE.AND P0, PT, R5, UR7, PT ;  /* 0x0000000705007c0c */ /* 0x000fda000bf06270 */
[----:B------:R-:W-:Y:S05]  /*00b0*/  @P0 EXIT ;  /* 0x000000000000094d */ /* 0x000fea0003800000 */
[----:B------:R-:W0:Y:S01]  /*00c0*/  LDC.64 R2, c[0x0][0x380] ;  /* 0x0000e000ff027b82 */ /* 0x000e220000000a00 */
[----:B------:R-:W1:Y:S01]  /*00d0*/  LDCU.64 UR4, c[0x0][0x358] ;  /* 0x00006b00ff0477ac */ /* 0x000e620008000a00 */
[----:B0-----:R-:W-:-:S04]  /*00e0*/  IMAD.WIDE R4, R5, 0x4, R2 ;  /* 0x0000000405047825 */ /* 0x001fc800078e0202 */
[----:B------:R-:W-:Y:S02]  /*00f0*/  IMAD.WIDE R2, R7, 0x4, R2 ;  /* 0x0000000407027825 */ /* 0x000fe400078e0202 */
[----:B-1----:R-:W2:Y:S04]  /*0100*/  LDG.E R5, desc[UR4][R4.64] ;  /* 0x0000000404057981 */ /* 0x002ea8000c1e1900 */
[----:B------:R-:W2:Y:S02]  /*0110*/  LDG.E R0, desc[UR4][R2.64] ;  /* 0x0000000402007981 */ /* 0x000ea4000c1e1900 */
[----:B--2---:R-:W-:-:S05]  /*0120*/  FADD.FTZ R7, R0, R5 ;  /* 0x0000000500077221 */ /* 0x004fca0000010000 */
[----:B------:R-:W-:Y:S01]  /*0130*/  STG.E desc[UR4][R2.64], R7 ;  /* 0x0000000702007986 */ /* 0x000fe2000c101904 */
[----:B------:R-:W-:Y:S05]  /*0140*/  EXIT ;  /* 0x000000000000794d */ /* 0x000fea0003800000 */
.L_x_0:
[----:B------:R-:W-:-:S00]  /*0150*/  BRA `(.L_x_0) ;  /* 0xfffffffc00fc7947 */ /* 0x000fc0000383ffff */
[----:B------:R-:W-:-:S00]  /*0160*/  NOP ;  /* 0x0000000000007918 */ /* 0x000fc00000000000 */
        /* <DEDUP_REMOVED lines=9> */
.L_x_1:


//--------------------- .nv.shared.reserved.0     --------------------------
	.section	.nv.shared.reserved.0,"aw",@nobits
	.weak		__nv_reservedSMEM_offset_0_alias
	.size		__nv_reservedSMEM_offset_0_alias, 0, 64
	.other		__nv_reservedSMEM_offset_0_alias,@"STO_CUDA_RESERVED_SHARED STV_DEFAULT"
__nv_reservedSMEM_offset_0_alias:
	.zero		0
	.zero		64


//--------------------- .nv.constant0._Z10reduceSumDPfii --------------------------
	.section	.nv.constant0._Z10reduceSumDPfii,"a",@progbits
	.sectionflags	@""
	.align	4
.nv.constant0._Z10reduceSumDPfii:
	.zero		912


//--------------------- SYMBOLS --------------------------

	.type		.nv.reservedSmem.offset0,@object
	.size		.nv.reservedSmem.offset0,0x4
	.type		tBucketSizes,@"STT_CUDA_TEXTURE"
	.type		tBucketOffsets,@"STT_CUDA_TEXTURE"
	.type		tBucketOfSlices,@"STT_CUDA_TEXTURE"
	.type		tSliceOffsetInBucket,@"STT_CUDA_TEXTURE"
